//
// Generated by NVIDIA NVVM Compiler
//
// Compiler Build ID: CL-36424714
// Cuda compilation tools, release 13.0, V13.0.88
// Based on NVVM 20.0.0
//

.version 9.0
.target sm_100
.address_size 64

	// .globl	_Z4RoPEPfS_P13__nv_bfloat16iiii

.visible .entry _Z4RoPEPfS_P13__nv_bfloat16iiii(
	.param .u64 .ptr .align 1 _Z4RoPEPfS_P13__nv_bfloat16iiii_param_0,
	.param .u64 .ptr .align 1 _Z4RoPEPfS_P13__nv_bfloat16iiii_param_1,
	.param .u64 .ptr .align 1 _Z4RoPEPfS_P13__nv_bfloat16iiii_param_2,
	.param .u32 _Z4RoPEPfS_P13__nv_bfloat16iiii_param_3,
	.param .u32 _Z4RoPEPfS_P13__nv_bfloat16iiii_param_4,
	.param .u32 _Z4RoPEPfS_P13__nv_bfloat16iiii_param_5,
	.param .u32 _Z4RoPEPfS_P13__nv_bfloat16iiii_param_6
)
{
	.reg .pred 	%p<11>;
	.reg .b16 	%rs<29>;
	.reg .b32 	%r<55>;
	.reg .b32 	%f<64>;
	.reg .b64 	%rd<26>;

	ld.param.u64 	%rd5, [_Z4RoPEPfS_P13__nv_bfloat16iiii_param_0];
	ld.param.u64 	%rd6, [_Z4RoPEPfS_P13__nv_bfloat16iiii_param_1];
	ld.param.u64 	%rd7, [_Z4RoPEPfS_P13__nv_bfloat16iiii_param_2];
	ld.param.u32 	%r25, [_Z4RoPEPfS_P13__nv_bfloat16iiii_param_3];
	ld.param.u32 	%r22, [_Z4RoPEPfS_P13__nv_bfloat16iiii_param_4];
	ld.param.u32 	%r23, [_Z4RoPEPfS_P13__nv_bfloat16iiii_param_5];
	ld.param.u32 	%r24, [_Z4RoPEPfS_P13__nv_bfloat16iiii_param_6];
	cvta.to.global.u64 	%rd1, %rd6;
	cvta.to.global.u64 	%rd2, %rd5;
	cvta.to.global.u64 	%rd3, %rd7;
	mov.u32 	%r26, %tid.x;
	mov.u32 	%r27, %ntid.x;
	mov.u32 	%r28, %ctaid.x;
	mad.lo.s32 	%r1, %r27, %r28, %r26;
	setp.ge.s32 	%p1, %r1, %r25;
	setp.lt.s32 	%p2, %r24, 1;
	or.pred  	%p3, %p1, %p2;
	@%p3 bra 	$L__BB0_12;
	shr.u32 	%r29, %r22, 31;
	add.s32 	%r30, %r22, %r29;
	shr.s32 	%r31, %r30, 1;
	setp.lt.s32 	%p4, %r22, 1;
	mul.lo.s32 	%r2, %r23, %r1;
	mul.lo.s32 	%r3, %r31, %r1;
	@%p4 bra 	$L__BB0_12;
	add.s32 	%r33, %r22, -1;
	shr.u32 	%r34, %r33, 1;
	add.s32 	%r35, %r34, 1;
	and.b32  	%r4, %r35, 3;
	and.b32  	%r5, %r33, 6;
	and.b32  	%r6, %r33, 2;
	and.b32  	%r36, %r35, 2147483644;
	neg.s32 	%r7, %r36;
	add.s64 	%rd4, %rd1, 8;
	mov.b32 	%r48, 0;
$L__BB0_3:
	setp.lt.u32 	%p5, %r22, 7;
	mad.lo.s32 	%r9, %r48, %r22, %r2;
	mov.b32 	%r53, 0;
	@%p5 bra 	$L__BB0_6;
	mov.b32 	%r53, 0;
	mov.u32 	%r49, %r9;
	mov.u32 	%r50, %r3;
	mov.u32 	%r51, %r7;
$L__BB0_5:
	.pragma "nounroll";
	mul.wide.s32 	%rd8, %r50, 4;
	add.s64 	%rd9, %rd2, %rd8;
	add.s64 	%rd10, %rd4, %rd8;
	mul.wide.s32 	%rd11, %r49, 2;
	add.s64 	%rd12, %rd3, %rd11;
	ld.global.u16 	%rs1, [%rd12];
	// begin inline asm
	{ cvt.f32.bf16 %f1, %rs1;}

	// end inline asm
	ld.global.f32 	%f17, [%rd9];
	mul.f32 	%f18, %f1, %f17;
	ld.global.u16 	%rs2, [%rd12+2];
	// begin inline asm
	{ cvt.f32.bf16 %f2, %rs2;}

	// end inline asm
	ld.global.f32 	%f19, [%rd10+-8];
	mul.f32 	%f20, %f2, %f19;
	sub.f32 	%f3, %f18, %f20;
	mul.f32 	%f21, %f1, %f19;
	fma.rn.f32 	%f4, %f2, %f17, %f21;
	// begin inline asm
	{  cvt.rn.bf16.f32 %rs3, %f3;}

	// end inline asm
	st.global.u16 	[%rd12], %rs3;
	// begin inline asm
	{  cvt.rn.bf16.f32 %rs4, %f4;}

	// end inline asm
	st.global.u16 	[%rd12+2], %rs4;
	ld.global.u16 	%rs5, [%rd12+4];
	// begin inline asm
	{ cvt.f32.bf16 %f5, %rs5;}

	// end inline asm
	ld.global.f32 	%f22, [%rd9+4];
	mul.f32 	%f23, %f5, %f22;
	ld.global.u16 	%rs6, [%rd12+6];
	// begin inline asm
	{ cvt.f32.bf16 %f6, %rs6;}

	// end inline asm
	ld.global.f32 	%f24, [%rd10+-4];
	mul.f32 	%f25, %f6, %f24;
	sub.f32 	%f7, %f23, %f25;
	mul.f32 	%f26, %f5, %f24;
	fma.rn.f32 	%f8, %f6, %f22, %f26;
	// begin inline asm
	{  cvt.rn.bf16.f32 %rs7, %f7;}

	// end inline asm
	st.global.u16 	[%rd12+4], %rs7;
	// begin inline asm
	{  cvt.rn.bf16.f32 %rs8, %f8;}

	// end inline asm
	st.global.u16 	[%rd12+6], %rs8;
	ld.global.u16 	%rs9, [%rd12+8];
	// begin inline asm
	{ cvt.f32.bf16 %f9, %rs9;}

	// end inline asm
	ld.global.f32 	%f27, [%rd9+8];
	mul.f32 	%f28, %f9, %f27;
	ld.global.u16 	%rs10, [%rd12+10];
	// begin inline asm
	{ cvt.f32.bf16 %f10, %rs10;}

	// end inline asm
	ld.global.f32 	%f29, [%rd10];
	mul.f32 	%f30, %f10, %f29;
	sub.f32 	%f11, %f28, %f30;
	mul.f32 	%f31, %f9, %f29;
	fma.rn.f32 	%f12, %f10, %f27, %f31;
	// begin inline asm
	{  cvt.rn.bf16.f32 %rs11, %f11;}

	// end inline asm
	st.global.u16 	[%rd12+8], %rs11;
	// begin inline asm
	{  cvt.rn.bf16.f32 %rs12, %f12;}

	// end inline asm
	st.global.u16 	[%rd12+10], %rs12;
	ld.global.u16 	%rs13, [%rd12+12];
	// begin inline asm
	{ cvt.f32.bf16 %f13, %rs13;}

	// end inline asm
	ld.global.f32 	%f32, [%rd9+12];
	mul.f32 	%f33, %f13, %f32;
	ld.global.u16 	%rs14, [%rd12+14];
	// begin inline asm
	{ cvt.f32.bf16 %f14, %rs14;}

	// end inline asm
	ld.global.f32 	%f34, [%rd10+4];
	mul.f32 	%f35, %f14, %f34;
	sub.f32 	%f15, %f33, %f35;
	mul.f32 	%f36, %f13, %f34;
	fma.rn.f32 	%f16, %f14, %f32, %f36;
	// begin inline asm
	{  cvt.rn.bf16.f32 %rs15, %f15;}

	// end inline asm
	st.global.u16 	[%rd12+12], %rs15;
	// begin inline asm
	{  cvt.rn.bf16.f32 %rs16, %f16;}

	// end inline asm
	st.global.u16 	[%rd12+14], %rs16;
	add.s32 	%r53, %r53, 8;
	add.s32 	%r51, %r51, 4;
	add.s32 	%r50, %r50, 4;
	add.s32 	%r49, %r49, 8;
	setp.ne.s32 	%p6, %r51, 0;
	@%p6 bra 	$L__BB0_5;
$L__BB0_6:
	setp.eq.s32 	%p7, %r4, 0;
	@%p7 bra 	$L__BB0_11;
	setp.eq.s32 	%p8, %r5, 0;
	@%p8 bra 	$L__BB0_9;
	shr.u32 	%r39, %r53, 1;
	add.s32 	%r40, %r9, %r53;
	mul.wide.s32 	%rd13, %r40, 2;
	add.s64 	%rd14, %rd3, %rd13;
	ld.global.u16 	%rs17, [%rd14];
	// begin inline asm
	{ cvt.f32.bf16 %f37, %rs17;}

	// end inline asm
	add.s32 	%r41, %r39, %r3;
	mul.wide.s32 	%rd15, %r41, 4;
	add.s64 	%rd16, %rd2, %rd15;
	ld.global.f32 	%f45, [%rd16];
	mul.f32 	%f46, %f37, %f45;
	ld.global.u16 	%rs18, [%rd14+2];
	// begin inline asm
	{ cvt.f32.bf16 %f38, %rs18;}

	// end inline asm
	add.s64 	%rd17, %rd1, %rd15;
	ld.global.f32 	%f47, [%rd17];
	mul.f32 	%f48, %f38, %f47;
	sub.f32 	%f39, %f46, %f48;
	mul.f32 	%f49, %f37, %f47;
	fma.rn.f32 	%f40, %f38, %f45, %f49;
	// begin inline asm
	{  cvt.rn.bf16.f32 %rs19, %f39;}

	// end inline asm
	st.global.u16 	[%rd14], %rs19;
	// begin inline asm
	{  cvt.rn.bf16.f32 %rs20, %f40;}

	// end inline asm
	st.global.u16 	[%rd14+2], %rs20;
	add.s32 	%r42, %r53, 2;
	shr.u32 	%r43, %r42, 1;
	ld.global.u16 	%rs21, [%rd14+4];
	// begin inline asm
	{ cvt.f32.bf16 %f41, %rs21;}

	// end inline asm
	add.s32 	%r44, %r43, %r3;
	mul.wide.s32 	%rd18, %r44, 4;
	add.s64 	%rd19, %rd2, %rd18;
	ld.global.f32 	%f50, [%rd19];
	mul.f32 	%f51, %f41, %f50;
	ld.global.u16 	%rs22, [%rd14+6];
	// begin inline asm
	{ cvt.f32.bf16 %f42, %rs22;}

	// end inline asm
	add.s64 	%rd20, %rd1, %rd18;
	ld.global.f32 	%f52, [%rd20];
	mul.f32 	%f53, %f42, %f52;
	sub.f32 	%f43, %f51, %f53;
	mul.f32 	%f54, %f41, %f52;
	fma.rn.f32 	%f44, %f42, %f50, %f54;
	// begin inline asm
	{  cvt.rn.bf16.f32 %rs23, %f43;}

	// end inline asm
	st.global.u16 	[%rd14+4], %rs23;
	// begin inline asm
	{  cvt.rn.bf16.f32 %rs24, %f44;}

	// end inline asm
	st.global.u16 	[%rd14+6], %rs24;
	add.s32 	%r53, %r53, 4;
$L__BB0_9:
	setp.ne.s32 	%p9, %r6, 0;
	@%p9 bra 	$L__BB0_11;
	shr.u32 	%r45, %r53, 1;
	add.s32 	%r46, %r9, %r53;
	mul.wide.s32 	%rd21, %r46, 2;
	add.s64 	%rd22, %rd3, %rd21;
	ld.global.u16 	%rs25, [%rd22];
	// begin inline asm
	{ cvt.f32.bf16 %f55, %rs25;}

	// end inline asm
	add.s32 	%r47, %r45, %r3;
	mul.wide.s32 	%rd23, %r47, 4;
	add.s64 	%rd24, %rd2, %rd23;
	ld.global.f32 	%f59, [%rd24];
	mul.f32 	%f60, %f55, %f59;
	ld.global.u16 	%rs26, [%rd22+2];
	// begin inline asm
	{ cvt.f32.bf16 %f56, %rs26;}

	// end inline asm
	add.s64 	%rd25, %rd1, %rd23;
	ld.global.f32 	%f61, [%rd25];
	mul.f32 	%f62, %f56, %f61;
	sub.f32 	%f57, %f60, %f62;
	mul.f32 	%f63, %f55, %f61;
	fma.rn.f32 	%f58, %f56, %f59, %f63;
	// begin inline asm
	{  cvt.rn.bf16.f32 %rs27, %f57;}

	// end inline asm
	st.global.u16 	[%rd22], %rs27;
	// begin inline asm
	{  cvt.rn.bf16.f32 %rs28, %f58;}

	// end inline asm
	st.global.u16 	[%rd22+2], %rs28;
$L__BB0_11:
	add.s32 	%r48, %r48, 1;
	setp.ne.s32 	%p10, %r48, %r24;
	@%p10 bra 	$L__BB0_3;
$L__BB0_12:
	ret;

}


// ===== COMPILED SASS (sm_100) =====

	.target	sm_100

	.elftype	@"ET_EXEC"


//--------------------- .note.nv.tkinfo           --------------------------
	.section	.note.nv.tkinfo,"",@"SHT_NOTE"
	.sectionflags	@"SHF_NOTE_NV_TKINFO"
	.tkinfo
        /*0018*/ 	.word	0x00000002
        /*0030*/ 	.string	""
        /*0030*/ 	.string	"ptxas"
        /*0030*/ 	.string	"Cuda compilation tools, release 13.0, V13.0.88"
        /*0030*/ 	.string	"Build cuda_13.0.r13.0/compiler.36424714_0"
        /*0030*/ 	.string	"-arch sm_100 -m 64 "



//--------------------- .note.nv.cuinfo           --------------------------
	.section	.note.nv.cuinfo,"",@"SHT_NOTE"
	.sectionflags	@"SHF_NOTE_NV_CUINFO"
        /*0018*/ 	.short	0x0002
        /*001a*/ 	.short	0x0064
        /*001c*/ 	.short	0x0082
	.zero		2


//--------------------- .nv.info                  --------------------------
	.section	.nv.info,"",@"SHT_CUDA_INFO"
	.align	4


	//----- nvinfo : EIATTR_REGCOUNT
	.align		4
        /*0000*/ 	.byte	0x04, 0x2f
        /*0002*/ 	.short	(.L_1 - .L_0)
	.align		4
.L_0:
        /*0004*/ 	.word	index@(_Z4RoPEPfS_P13__nv_bfloat16iiii)
        /*0008*/ 	.word	0x0000001b


	//----- nvinfo : EIATTR_FRAME_SIZE
	.align		4
.L_1:
        /*000c*/ 	.byte	0x04, 0x11
        /*000e*/ 	.short	(.L_3 - .L_2)
	.align		4
.L_2:
        /*0010*/ 	.word	index@(_Z4RoPEPfS_P13__nv_bfloat16iiii)
        /*0014*/ 	.word	0x00000000


	//----- nvinfo : EIATTR_MIN_STACK_SIZE
	.align		4
.L_3:
        /*0018*/ 	.byte	0x04, 0x12
        /*001a*/ 	.short	(.L_5 - .L_4)
	.align		4
.L_4:
        /*001c*/ 	.word	index@(_Z4RoPEPfS_P13__nv_bfloat16iiii)
        /*0020*/ 	.word	0x00000000
.L_5:


//--------------------- .nv.compat                --------------------------
	.section	.nv.compat,"",@"SHT_CUDA_COMPAT_INFO"
	.align	4
        /*0000*/ 	.byte	0x02, 0x09, 0x00, 0x00, 0x02, 0x02, 0x01, 0x00, 0x02, 0x05, 0x05, 0x00, 0x03, 0x07, 0x01, 0x01
        /*0010*/ 	.byte	0x02, 0x03, 0x00, 0x00, 0x02, 0x06, 0x01, 0x00, 0x04, 0x0b, 0x08, 0x00, 0x09, 0x00, 0x00, 0x00
        /*0020*/ 	.byte	0x00, 0x00, 0x00, 0x00


//--------------------- .nv.info._Z4RoPEPfS_P13__nv_bfloat16iiii --------------------------
	.section	.nv.info._Z4RoPEPfS_P13__nv_bfloat16iiii,"",@"SHT_CUDA_INFO"
	.sectionflags	@""
	.align	4


	//----- nvinfo : EIATTR_CUDA_API_VERSION
	.align		4
        /*0000*/ 	.byte	0x04, 0x37
        /*0002*/ 	.short	(.L_7 - .L_6)
.L_6:
        /*0004*/ 	.word	0x00000082


	//----- nvinfo : EIATTR_KPARAM_INFO
	.align		4
.L_7:
        /*0008*/ 	.byte	0x04, 0x17
        /*000a*/ 	.short	(.L_9 - .L_8)
.L_8:
        /*000c*/ 	.word	0x00000000
        /*0010*/ 	.short	0x0006
        /*0012*/ 	.short	0x0024
        /*0014*/ 	.byte	0x00, 0xf0, 0x11, 0x00


	//----- nvinfo : EIATTR_KPARAM_INFO
	.align		4
.L_9:
        /*0018*/ 	.byte	0x04, 0x17
        /*001a*/ 	.short	(.L_11 - .L_10)
.L_10:
        /*001c*/ 	.word	0x00000000
        /*0020*/ 	.short	0x0005
        /*0022*/ 	.short	0x0020
        /*0024*/ 	.byte	0x00, 0xf0, 0x11, 0x00


	//----- nvinfo : EIATTR_KPARAM_INFO
	.align		4
.L_11:
        /*0028*/ 	.byte	0x04, 0x17
        /*002a*/ 	.short	(.L_13 - .L_12)
.L_12:
        /*002c*/ 	.word	0x00000000
        /*0030*/ 	.short	0x0004
        /*0032*/ 	.short	0x001c
        /*0034*/ 	.byte	0x00, 0xf0, 0x11, 0x00


	//----- nvinfo : EIATTR_KPARAM_INFO
	.align		4
.L_13:
        /*0038*/ 	.byte	0x04, 0x17
        /*003a*/ 	.short	(.L_15 - .L_14)
.L_14:
        /*003c*/ 	.word	0x00000000
        /*0040*/ 	.short	0x0003
        /*0042*/ 	.short	0x0018
        /*0044*/ 	.byte	0x00, 0xf0, 0x11, 0x00


	//----- nvinfo : EIATTR_KPARAM_INFO
	.align		4
.L_15:
        /*0048*/ 	.byte	0x04, 0x17
        /*004a*/ 	.short	(.L_17 - .L_16)
.L_16:
        /*004c*/ 	.word	0x00000000
        /*0050*/ 	.short	0x0002
        /*0052*/ 	.short	0x0010
        /*0054*/ 	.byte	0x00, 0xf5, 0x21, 0x00


	//----- nvinfo : EIATTR_KPARAM_INFO
	.align		4
.L_17:
        /*0058*/ 	.byte	0x04, 0x17
        /*005a*/ 	.short	(.L_19 - .L_18)
.L_18:
        /*005c*/ 	.word	0x00000000
        /*0060*/ 	.short	0x0001
        /*0062*/ 	.short	0x0008
        /*0064*/ 	.byte	0x00, 0xf5, 0x21, 0x00


	//----- nvinfo : EIATTR_KPARAM_INFO
	.align		4
.L_19:
        /*0068*/ 	.byte	0x04, 0x17
        /*006a*/ 	.short	(.L_21 - .L_20)
.L_20:
        /*006c*/ 	.word	0x00000000
        /*0070*/ 	.short	0x0000
        /*0072*/ 	.short	0x0000
        /*0074*/ 	.byte	0x00, 0xf5, 0x21, 0x00


	//----- nvinfo : EIATTR_SPARSE_MMA_MASK
	.align		4
.L_21:
        /*0078*/ 	.byte	0x03, 0x50
        /*007a*/ 	.short	0x0000


	//----- nvinfo : EIATTR_MAXREG_COUNT
	.align		4
        /*007c*/ 	.byte	0x03, 0x1b
        /*007e*/ 	.short	0x00ff


	//----- nvinfo : EIATTR_MERCURY_ISA_VERSION
	.align		4
        /*0080*/ 	.byte	0x03, 0x5f
        /*0082*/ 	.short	0x0101


	//----- nvinfo : EIATTR_VRC_CTA_INIT_COUNT
	.align		4
        /*0084*/ 	.byte	0x02, 0x4a
	.zero		1
	.zero		1


	//----- nvinfo : EIATTR_EXIT_INSTR_OFFSETS
	.align		4
        /*0088*/ 	.byte	0x04, 0x1c
        /*008a*/ 	.short	(.L_23 - .L_22)


	//   ....[0]....
.L_22:
        /*008c*/ 	.word	0x00000090


	//   ....[1]....
        /*0090*/ 	.word	0x000000e0


	//   ....[2]....
        /*0094*/ 	.word	0x00000b50


	//----- nvinfo : EIATTR_CBANK_PARAM_SIZE
	.align		4
.L_23:
        /*0098*/ 	.byte	0x03, 0x19
        /*009a*/ 	.short	0x0028


	//----- nvinfo : EIATTR_PARAM_CBANK
	.align		4
        /*009c*/ 	.byte	0x04, 0x0a
        /*009e*/ 	.short	(.L_25 - .L_24)
	.align		4
.L_24:
        /*00a0*/ 	.word	index@(.nv.constant0._Z4RoPEPfS_P13__nv_bfloat16iiii)
        /*00a4*/ 	.short	0x0380
        /*00a6*/ 	.short	0x0028


	//----- nvinfo : EIATTR_SW_WAR
	.align		4
.L_25:
        /*00a8*/ 	.byte	0x04, 0x36
        /*00aa*/ 	.short	(.L_27 - .L_26)
.L_26:
        /*00ac*/ 	.word	0x00000008
.L_27:


//--------------------- .nv.callgraph             --------------------------
	.section	.nv.callgraph,"",@"SHT_CUDA_CALLGRAPH"
	.align	4
	.sectionentsize	8
	.align		4
        /*0000*/ 	.word	0x00000000
	.align		4
        /*0004*/ 	.word	0xffffffff
	.align		4
        /*0008*/ 	.word	0x00000000
	.align		4
        /*000c*/ 	.word	0xfffffffe
	.align		4
        /*0010*/ 	.word	0x00000000
	.align		4
        /*0014*/ 	.word	0xfffffffd
	.align		4
        /*0018*/ 	.word	0x00000000
	.align		4
        /*001c*/ 	.word	0xfffffffc


//--------------------- .text._Z4RoPEPfS_P13__nv_bfloat16iiii --------------------------
	.section	.text._Z4RoPEPfS_P13__nv_bfloat16iiii,"ax",@progbits
	.align	128
        .global         _Z4RoPEPfS_P13__nv_bfloat16iiii
        .type           _Z4RoPEPfS_P13__nv_bfloat16iiii,@function
        .size           _Z4RoPEPfS_P13__nv_bfloat16iiii,(.L_x_6 - _Z4RoPEPfS_P13__nv_bfloat16iiii)
        .other          _Z4RoPEPfS_P13__nv_bfloat16iiii,@"STO_CUDA_ENTRY STV_DEFAULT"
_Z4RoPEPfS_P13__nv_bfloat16iiii:
.text._Z4RoPEPfS_P13__nv_bfloat16iiii:
[----:B------:R-:W-:Y:S01]  /*0000*/  LDC R1, c[0x0][0x37c] ;  /* 0x0000df00ff017b82 */ /* 0x000fe20000000800 */
[----:B------:R-:W0:Y:S07]  /*0010*/  S2R R2, SR_TID.X ;  /* 0x0000000000027919 */ /* 0x000e2e0000002100 */
[----:B------:R-:W1:Y:S01]  /*0020*/  LDC R0, c[0x0][0x3a4] ;  /* 0x0000e900ff007b82 */ /* 0x000e620000000800 */
[----:B------:R-:W0:Y:S01]  /*0030*/  LDCU UR4, c[0x0][0x360] ;  /* 0x00006c00ff0477ac */ /* 0x000e220008000800 */
[----:B------:R-:W0:Y:S01]  /*0040*/  S2R R3, SR_CTAID.X ;  /* 0x0000000000037919 */ /* 0x000e220000002500 */
[----:B------:R-:W2:Y:S01]  /*0050*/  LDCU UR5, c[0x0][0x398] ;  /* 0x00007300ff0577ac */ /* 0x000ea20008000800 */
[----:B-1----:R-:W-:Y:S01]  /*0060*/  ISETP.GE.AND P0, PT, R0, 0x1, PT ;  /* 0x000000010000780c */ /* 0x002fe20003f06270 */
[----:B0-----:R-:W-:-:S05]  /*0070*/  IMAD R2, R3, UR4, R2 ;  /* 0x0000000403027c24 */ /* 0x001fca000f8e0202 */
[----:B--2---:R-:W-:-:S13]  /*0080*/  ISETP.GE.OR P0, PT, R2, UR5, !P0 ;  /* 0x0000000502007c0c */ /* 0x004fda000c706670 */
[----:B------:R-:W-:Y:S05]  /*0090*/  @P0 EXIT ;  /* 0x000000000000094d */ /* 0x000fea0003800000 */
[----:B------:R-:W0:Y:S01]  /*00a0*/  LDC R3, c[0x0][0x39c] ;  /* 0x0000e700ff037b82 */ /* 0x000e220000000800 */
[----:B------:R-:W1:Y:S02]  /*00b0*/  LDCU UR4, c[0x0][0x3a0] ;  /* 0x00007400ff0477ac */ /* 0x000e640008000800 */
[----:B-1----:R-:W-:Y:S01]  /*00c0*/  IMAD R0, R2, UR4, RZ ;  /* 0x0000000402007c24 */ /* 0x002fe2000f8e02ff */
[----:B0-----:R-:W-:-:S13]  /*00d0*/  ISETP.GE.AND P0, PT, R3, 0x1, PT ;  /* 0x000000010300780c */ /* 0x001fda0003f06270 */
[----:B------:R-:W-:Y:S05]  /*00e0*/  @!P0 EXIT ;  /* 0x000000000000894d */ /* 0x000fea0003800000 */
[----:B------:R-:W0:Y:S01]  /*00f0*/  LDCU.64 UR6, c[0x0][0x388] ;  /* 0x00007100ff0677ac */ /* 0x000e220008000a00 */
[C---:B------:R-:W-:Y:S02]  /*0100*/  IADD3 R16, PT, PT, R3.reuse, -0x1, RZ ;  /* 0xffffffff03107810 */ /* 0x040fe40007ffe0ff */
[----:B------:R-:W-:Y:S01]  /*0110*/  LEA.HI R3, R3, R3, RZ, 0x1 ;  /* 0x0000000303037211 */ /* 0x000fe200078f08ff */
[----:B------:R-:W1:Y:S01]  /*0120*/  LDCU.64 UR8, c[0x0][0x358] ;  /* 0x00006b00ff0877ac */ /* 0x000e620008000a00 */
[----:B------:R-:W-:Y:S02]  /*0130*/  LEA.HI R17, R16, 0x1, RZ, 0x1f ;  /* 0x0000000110117811 */ /* 0x000fe400078ff8ff */
[----:B------:R-:W-:Y:S01]  /*0140*/  SHF.R.S32.HI R3, RZ, 0x1, R3 ;  /* 0x00000001ff037819 */ /* 0x000fe20000011403 */
[----:B------:R-:W-:Y:S01]  /*0150*/  UMOV UR4, URZ ;  /* 0x000000ff00047c82 */ /* 0x000fe20008000000 */
[----:B------:R-:W-:-:S03]  /*0160*/  LOP3.LUT R4, R17, 0x7ffffffc, RZ, 0xc0, !PT ;  /* 0x7ffffffc11047812 */ /* 0x000fc600078ec0ff */
[----:B------:R-:W-:Y:S01]  /*0170*/  IMAD R2, R2, R3, RZ ;  /* 0x0000000302027224 */ /* 0x000fe200078e02ff */
[----:B------:R-:W-:Y:S01]  /*0180*/  IADD3 R3, PT, PT, -R4, RZ, RZ ;  /* 0x000000ff04037210 */ /* 0x000fe20007ffe1ff */
[----:B0-----:R-:W-:-:S04]  /*0190*/  UIADD3 UR5, UP0, UPT, UR6, 0x8, URZ ;  /* 0x0000000806057890 */ /* 0x001fc8000ff1e0ff */
[----:B-1----:R-:W-:-:S12]  /*01a0*/  UIADD3.X UR6, UPT, UPT, URZ, UR7, URZ, UP0, !UPT ;  /* 0x00000007ff067290 */ /* 0x002fd800087fe4ff */
.L_x_4:
[----:B0-2---:R-:W0:Y:S01]  /*01b0*/  LDC R5, c[0x0][0x39c] ;  /* 0x0000e700ff057b82 */ /* 0x005e220000000800 */
[----:B-1----:R-:W1:Y:S01]  /*01c0*/  LDCU UR7, c[0x0][0x3a4] ;  /* 0x00007480ff0777ac */ /* 0x002e620008000800 */
[----:B------:R-:W-:Y:S02]  /*01d0*/  LOP3.LUT P0, RZ, R17, 0x3, RZ, 0xc0, !PT ;  /* 0x0000000311ff7812 */ /* 0x000fe4000780c0ff */
[C---:B0-----:R-:W-:Y:S01]  /*01e0*/  ISETP.GE.U32.AND P1, PT, R5.reuse, 0x7, PT ;  /* 0x000000070500780c */ /* 0x041fe20003f26070 */
[----:B------:R-:W-:Y:S01]  /*01f0*/  IMAD R4, R5, UR4, R0 ;  /* 0x0000000405047c24 */ /* 0x000fe2000f8e0200 */
[----:B------:R-:W-:Y:S01]  /*0200*/  UIADD3 UR4, UPT, UPT, UR4, 0x1, URZ ;  /* 0x0000000104047890 */ /* 0x000fe2000fffe0ff */
[----:B------:R-:W-:-:S03]  /*0210*/  IMAD.MOV.U32 R5, RZ, RZ, RZ ;  /* 0x000000ffff057224 */ /* 0x000fc600078e00ff */
[----:B-1----:R-:W-:-:S07]  /*0220*/  UISETP.NE.AND UP0, UPT, UR4, UR7, UPT ;  /* 0x000000070400728c */ /* 0x002fce000bf05270 */
[----:B------:R-:W-:Y:S05]  /*0230*/  @!P1 BRA `(.L_x_0) ;  /* 0x0000000400309947 */ /* 0x000fea0003800000 */
[----:B------:R-:W-:Y:S02]  /*0240*/  HFMA2 R5, -RZ, RZ, 0, 0 ;  /* 0x00000000ff057431 */ /* 0x000fe400000001ff */
[----:B------:R-:W-:Y:S01]  /*0250*/  IMAD.MOV.U32 R12, RZ, RZ, R4 ;  /* 0x000000ffff0c7224 */ /* 0x000fe200078e0004 */
[----:B------:R-:W-:Y:S02]  /*0260*/  MOV R13, R2 ;  /* 0x00000002000d7202 */ /* 0x000fe40000000f00 */
[----:B------:R-:W-:-:S07]  /*0270*/  MOV R14, R3 ;  /* 0x00000003000e7202 */ /* 0x000fce0000000f00 */
.L_x_1:
[----:B0-----:R-:W0:Y:S01]  /*0280*/  LDC.64 R6, c[0x0][0x390] ;  /* 0x0000e400ff067b82 */ /* 0x001e220000000a00 */
[----:B------:R-:W-:Y:S01]  /*0290*/  MOV R11, UR6 ;  /* 0x00000006000b7c02 */ /* 0x000fe20008000f00 */
[----:B------:R-:W-:-:S04]  /*02a0*/  IMAD.U32 R10, RZ, RZ, UR5 ;  /* 0x00000005ff0a7e24 */ /* 0x000fc8000f8e00ff */
[----:B------:R-:W-:Y:S02]  /*02b0*/  IMAD.WIDE R10, R13, 0x4, R10 ;  /* 0x000000040d0a7825 */ /* 0x000fe400078e020a */
[----:B------:R-:W1:Y:S03]  /*02c0*/  LDC.64 R8, c[0x0][0x380] ;  /* 0x0000e000ff087b82 */ /* 0x000e660000000a00 */
[----:B------:R-:W2:Y:S01]  /*02d0*/  LDG.E R20, desc[UR8][R10.64+-0x8] ;  /* 0xfffff8080a147981 */ /* 0x000ea2000c1e1900 */
[----:B0-----:R-:W-:-:S05]  /*02e0*/  IMAD.WIDE R6, R12, 0x2, R6 ;  /* 0x000000020c067825 */ /* 0x001fca00078e0206 */
[----:B------:R-:W3:Y:S04]  /*02f0*/  LDG.E.U16 R19, desc[UR8][R6.64+0x2] ;  /* 0x0000020806137981 */ /* 0x000ee8000c1e1500 */
[----:B------:R-:W4:Y:S01]  /*0300*/  LDG.E.U16 R15, desc[UR8][R6.64] ;  /* 0x00000008060f7981 */ /* 0x000f22000c1e1500 */
[----:B-1----:R-:W-:-:S05]  /*0310*/  IMAD.WIDE R8, R13, 0x4, R8 ;  /* 0x000000040d087825 */ /* 0x002fca00078e0208 */
[----:B------:R-:W5:Y:S01]  /*0320*/  LDG.E R18, desc[UR8][R8.64] ;  /* 0x0000000808127981 */ /* 0x000f62000c1e1900 */
[----:B---3--:R-:W-:Y:S01]  /*0330*/  SHF.L.U32 R19, R19, 0x10, RZ ;  /* 0x0000001013137819 */ /* 0x008fe200000006ff */
[----:B----4-:R-:W-:-:S04]  /*0340*/  IMAD.U32 R15, R15, 0x10000, RZ ;  /* 0x000100000f0f7824 */ /* 0x010fc800078e00ff */
[-C--:B--2---:R-:W-:Y:S01]  /*0350*/  FMUL R22, R19, R20.reuse ;  /* 0x0000001413167220 */ /* 0x084fe20000400000 */
[----:B------:R-:W-:-:S03]  /*0360*/  FMUL R21, R15, R20 ;  /* 0x000000140f157220 */ /* 0x000fc60000400000 */
[----:B-----5:R-:W-:Y:S01]  /*0370*/  FFMA R22, R15, R18, -R22 ;  /* 0x000000120f167223 */ /* 0x020fe20000000816 */
[----:B------:R-:W-:Y:S01]  /*0380*/  FFMA R21, R18, R19, R21 ;  /* 0x0000001312157223 */ /* 0x000fe20000000015 */
[----:B------:R-:W2:Y:S04]  /*0390*/  LDG.E.U16 R15, desc[UR8][R6.64+0x4] ;  /* 0x00000408060f7981 */ /* 0x000ea8000c1e1500 */
[----:B------:R-:W-:Y:S01]  /*03a0*/  F2FP.BF16.F32.PACK_AB R21, R21, R22 ;  /* 0x000000161515723e */ /* 0x000fe200000010ff */
[----:B------:R-:W3:Y:S03]  /*03b0*/  LDG.E.U16 R19, desc[UR8][R6.64+0x6] ;  /* 0x0000060806137981 */ /* 0x000ee6000c1e1500 */
[----:B------:R-:W-:-:S02]  /*03c0*/  PRMT R23, R21, 0x7610, R23 ;  /* 0x0000761015177816 */ /* 0x000fc40000000017 */
[----:B------:R-:W-:-:S03]  /*03d0*/  PRMT R24, R21, 0x7632, R24 ;  /* 0x0000763215187816 */ /* 0x000fc60000000018 */
[----:B------:R0:W-:Y:S04]  /*03e0*/  STG.E.U16 desc[UR8][R6.64], R23 ;  /* 0x0000001706007986 */ /* 0x0001e8000c101508 */
[----:B------:R1:W-:Y:S04]  /*03f0*/  STG.E.U16 desc[UR8][R6.64+0x2], R24 ;  /* 0x0000021806007986 */ /* 0x0003e8000c101508 */
[----:B------:R-:W4:Y:S04]  /*0400*/  LDG.E R20, desc[UR8][R10.64+-0x4] ;  /* 0xfffffc080a147981 */ /* 0x000f28000c1e1900 */
[----:B------:R-:W5:Y:S01]  /*0410*/  LDG.E R18, desc[UR8][R8.64+0x4] ;  /* 0x0000040808127981 */ /* 0x000f62000c1e1900 */
[----:B--2---:R-:W-:-:S02]  /*0420*/  SHF.L.U32 R15, R15, 0x10, RZ ;  /* 0x000000100f0f7819 */ /* 0x004fc400000006ff */
[----:B---3--:R-:W-:-:S05]  /*0430*/  SHF.L.U32 R19, R19, 0x10, RZ ;  /* 0x0000001013137819 */ /* 0x008fca00000006ff */
[-C--:B----4-:R-:W-:Y:S01]  /*0440*/  FMUL R22, R19, R20.reuse ;  /* 0x0000001413167220 */ /* 0x090fe20000400000 */
[----:B------:R-:W-:-:S03]  /*0450*/  FMUL R21, R15, R20 ;  /* 0x000000140f157220 */ /* 0x000fc60000400000 */
[----:B-----5:R-:W-:Y:S01]  /*0460*/  FFMA R22, R15, R18, -R22 ;  /* 0x000000120f167223 */ /* 0x020fe20000000816 */
[----:B------:R-:W-:Y:S01]  /*0470*/  FFMA R21, R18, R19, R21 ;  /* 0x0000001312157223 */ /* 0x000fe20000000015 */
[----:B------:R-:W2:Y:S04]  /*0480*/  LDG.E.U16 R15, desc[UR8][R6.64+0x8] ;  /* 0x00000808060f7981 */ /* 0x000ea8000c1e1500 */
[----:B------:R-:W-:Y:S01]  /*0490*/  F2FP.BF16.F32.PACK_AB R21, R21, R22 ;  /* 0x000000161515723e */ /* 0x000fe200000010ff */
[----:B------:R-:W3:Y:S03]  /*04a0*/  LDG.E.U16 R19, desc[UR8][R6.64+0xa] ;  /* 0x00000a0806137981 */ /* 0x000ee6000c1e1500 */
[----:B0-----:R-:W-:-:S02]  /*04b0*/  PRMT R23, R21, 0x7610, R23 ;  /* 0x0000761015177816 */ /* 0x001fc40000000017 */
[----:B-1----:R-:W-:-:S03]  /*04c0*/  PRMT R24, R21, 0x7632, R24 ;  /* 0x0000763215187816 */ /* 0x002fc60000000018 */
[----:B------:R0:W-:Y:S04]  /*04d0*/  STG.E.U16 desc[UR8][R6.64+0x4], R23 ;  /* 0x0000041706007986 */ /* 0x0001e8000c101508 */
[----:B------:R0:W-:Y:S04]  /*04e0*/  STG.E.U16 desc[UR8][R6.64+0x6], R24 ;  /* 0x0000061806007986 */ /* 0x0001e8000c101508 */
[----:B------:R-:W4:Y:S04]  /*04f0*/  LDG.E R20, desc[UR8][R10.64] ;  /* 0x000000080a147981 */ /* 0x000f28000c1e1900 */
[----:B------:R-:W5:Y:S01]  /*0500*/  LDG.E R18, desc[UR8][R8.64+0x8] ;  /* 0x0000080808127981 */ /* 0x000f62000c1e1900 */
[----:B--2---:R-:W-:Y:S01]  /*0510*/  SHF.L.U32 R15, R15, 0x10, RZ ;  /* 0x000000100f0f7819 */ /* 0x004fe200000006ff */
[----:B---3--:R-:W-:-:S04]  /*0520*/  IMAD.U32 R19, R19, 0x10000, RZ ;  /* 0x0001000013137824 */ /* 0x008fc800078e00ff */
[-C--:B----4-:R-:W-:Y:S01]  /*0530*/  FMUL R22, R19, R20.reuse ;  /* 0x0000001413167220 */ /* 0x090fe20000400000 */
        /* <DEDUP_REMOVED lines=12> */
[----:B------:R-:W-:-:S04]  /*0600*/  IADD3 R14, PT, PT, R14, 0x4, RZ ;  /* 0x000000040e0e7810 */ /* 0x000fc80007ffe0ff */
[----:B------:R-:W-:Y:S01]  /*0610*/  ISETP.NE.AND P1, PT, R14, RZ, PT ;  /* 0x000000ff0e00720c */ /* 0x000fe20003f25270 */
[----:B------:R-:W-:Y:S01]  /*0620*/  VIADD R12, R12, 0x8 ;  /* 0x000000080c0c7836 */ /* 0x000fe20000000000 */
[----:B------:R-:W-:Y:S02]  /*0630*/  IADD3 R5, PT, PT, R5, 0x8, RZ ;  /* 0x0000000805057810 */ /* 0x000fe40007ffe0ff */
[----:B------:R-:W-:Y:S01]  /*0640*/  IADD3 R13, PT, PT, R13, 0x4, RZ ;  /* 0x000000040d0d7810 */ /* 0x000fe20007ffe0ff */
[----:B--2---:R-:W-:Y:S01]  /*0650*/  IMAD.U32 R15, R15, 0x10000, RZ ;  /* 0x000100000f0f7824 */ /* 0x004fe200078e00ff */
[----:B---3--:R-:W-:-:S05]  /*0660*/  SHF.L.U32 R19, R18, 0x10, RZ ;  /* 0x0000001012137819 */ /* 0x008fca00000006ff */
[-C--:B----4-:R-:W-:Y:S01]  /*0670*/  FMUL R18, R19, R10.reuse ;  /* 0x0000000a13127220 */ /* 0x090fe20000400000 */
[----:B------:R-:W-:-:S03]  /*0680*/  FMUL R21, R15, R10 ;  /* 0x0000000a0f157220 */ /* 0x000fc60000400000 */
[----:B-----5:R-:W-:Y:S01]  /*0690*/  FFMA R18, R15, R8, -R18 ;  /* 0x000000080f127223 */ /* 0x020fe20000000812 */
[----:B------:R-:W-:-:S05]  /*06a0*/  FFMA R21, R8, R19, R21 ;  /* 0x0000001308157223 */ /* 0x000fca0000000015 */
[----:B------:R-:W-:-:S04]  /*06b0*/  F2FP.BF16.F32.PACK_AB R18, R21, R18 ;  /* 0x000000121512723e */ /* 0x000fc800000010ff */
[----:B------:R-:W-:Y:S01]  /*06c0*/  PRMT R9, R18, 0x7632, R9 ;  /* 0x0000763212097816 */ /* 0x000fe20000000009 */
[----:B------:R0:W-:Y:S04]  /*06d0*/  STG.E.U16 desc[UR8][R6.64+0xc], R18 ;  /* 0x00000c1206007986 */ /* 0x0001e8000c101508 */
[----:B------:R0:W-:Y:S01]  /*06e0*/  STG.E.U16 desc[UR8][R6.64+0xe], R9 ;  /* 0x00000e0906007986 */ /* 0x0001e2000c101508 */
[----:B------:R-:W-:Y:S05]  /*06f0*/  @P1 BRA `(.L_x_1) ;  /* 0xfffffff800e01947 */ /* 0x000fea000383ffff */
.L_x_0:
[----:B------:R-:W-:Y:S05]  /*0700*/  @!P0 BRA `(.L_x_2) ;  /* 0x00000004000c8947 */ /* 0x000fea0003800000 */
[C---:B------:R-:W-:Y:S02]  /*0710*/  LOP3.LUT P1, RZ, R16.reuse, 0x6, RZ, 0xc0, !PT ;  /* 0x0000000610ff7812 */ /* 0x040fe4000782c0ff */
[----:B------:R-:W-:-:S11]  /*0720*/  LOP3.LUT P0, RZ, R16, 0x2, RZ, 0xc0, !PT ;  /* 0x0000000210ff7812 */ /* 0x000fd6000780c0ff */
[----:B------:R-:W-:Y:S05]  /*0730*/  @!P1 BRA `(.L_x_3) ;  /* 0x0000000000a49947 */ /* 0x000fea0003800000 */
[----:B0-----:R-:W0:Y:S01]  /*0740*/  LDC.64 R8, c[0x0][0x390] ;  /* 0x0000e400ff087b82 */ /* 0x001e220000000a00 */
[----:B------:R-:W-:Y:S02]  /*0750*/  IADD3 R13, PT, PT, R4, R5, RZ ;  /* 0x00000005040d7210 */ /* 0x000fe40007ffe0ff */
[----:B------:R-:W-:-:S05]  /*0760*/  LEA.HI R15, R5, R2, RZ, 0x1f ;  /* 0x00000002050f7211 */ /* 0x000fca00078ff8ff */
[----:B------:R-:W1:Y:S08]  /*0770*/  LDC.64 R10, c[0x0][0x388] ;  /* 0x0000e200ff0a7b82 */ /* 0x000e700000000a00 */
[----:B------:R-:W2:Y:S01]  /*0780*/  LDC.64 R6, c[0x0][0x380] ;  /* 0x0000e000ff067b82 */ /* 0x000ea20000000a00 */
[----:B0-----:R-:W-:-:S05]  /*0790*/  IMAD.WIDE R8, R13, 0x2, R8 ;  /* 0x000000020d087825 */ /* 0x001fca00078e0208 */
[----:B------:R-:W3:Y:S01]  /*07a0*/  LDG.E.U16 R18, desc[UR8][R8.64] ;  /* 0x0000000808127981 */ /* 0x000ee2000c1e1500 */
[----:B-1----:R-:W-:-:S03]  /*07b0*/  IMAD.WIDE R12, R15, 0x4, R10 ;  /* 0x000000040f0c7825 */ /* 0x002fc600078e020a */
[----:B------:R-:W4:Y:S04]  /*07c0*/  LDG.E.U16 R19, desc[UR8][R8.64+0x2] ;  /* 0x0000020808137981 */ /* 0x000f28000c1e1500 */
[----:B------:R-:W5:Y:S01]  /*07d0*/  LDG.E R13, desc[UR8][R12.64] ;  /* 0x000000080c0d7981 */ /* 0x000f62000c1e1900 */
[----:B--2---:R-:W-:-:S06]  /*07e0*/  IMAD.WIDE R14, R15, 0x4, R6 ;  /* 0x000000040f0e7825 */ /* 0x004fcc00078e0206 */
[----:B------:R-:W2:Y:S01]  /*07f0*/  LDG.E R15, desc[UR8][R14.64] ;  /* 0x000000080e0f7981 */ /* 0x000ea2000c1e1900 */
[----:B------:R-:W-:-:S03]  /*0800*/  IADD3 R21, PT, PT, R5, 0x2, RZ ;  /* 0x0000000205157810 */ /* 0x000fc60007ffe0ff */
[----:B------:R-:W2:Y:S01]  /*0810*/  LDG.E.U16 R12, desc[UR8][R8.64+0x4] ;  /* 0x00000408080c7981 */ /* 0x000ea2000c1e1500 */
[----:B------:R-:W-:-:S05]  /*0820*/  LEA.HI R21, R21, R2, RZ, 0x1f ;  /* 0x0000000215157211 */ /* 0x000fca00078ff8ff */
[----:B------:R-:W-:-:S04]  /*0830*/  IMAD.WIDE R10, R21, 0x4, R10 ;  /* 0x00000004150a7825 */ /* 0x000fc800078e020a */
[----:B------:R-:W-:Y:S01]  /*0840*/  IMAD.WIDE R6, R21, 0x4, R6 ;  /* 0x0000000415067825 */ /* 0x000fe200078e0206 */
[----:B---3--:R-:W-:-:S03]  /*0850*/  SHF.L.U32 R18, R18, 0x10, RZ ;  /* 0x0000001012127819 */ /* 0x008fc600000006ff */
[----:B----4-:R-:W-:-:S04]  /*0860*/  IMAD.U32 R20, R19, 0x10000, RZ ;  /* 0x0001000013147824 */ /* 0x010fc800078e00ff */
[-C--:B-----5:R-:W-:Y:S01]  /*0870*/  FMUL R19, R20, R13.reuse ;  /* 0x0000000d14137220 */ /* 0x0a0fe20000400000 */
[C---:B------:R-:W-:Y:S02]  /*0880*/  FMUL R22, R18.reuse, R13 ;  /* 0x0000000d12167220 */ /* 0x040fe40000400000 */
[----:B------:R-:W3:Y:S01]  /*0890*/  LDG.E.U16 R13, desc[UR8][R8.64+0x6] ;  /* 0x00000608080d7981 */ /* 0x000ee2000c1e1500 */
[----:B--2---:R-:W-:Y:S01]  /*08a0*/  FFMA R19, R18, R15, -R19 ;  /* 0x0000000f12137223 */ /* 0x004fe20000000813 */
[----:B------:R-:W-:-:S05]  /*08b0*/  FFMA R22, R15, R20, R22 ;  /* 0x000000140f167223 */ /* 0x000fca0000000016 */
[----:B------:R-:W-:-:S04]  /*08c0*/  F2FP.BF16.F32.PACK_AB R19, R22, R19 ;  /* 0x000000131613723e */ /* 0x000fc800000010ff */
[----:B------:R-:W-:Y:S01]  /*08d0*/  PRMT R15, R19, 0x7632, R15 ;  /* 0x00007632130f7816 */ /* 0x000fe2000000000f */
[----:B------:R1:W-:Y:S04]  /*08e0*/  STG.E.U16 desc[UR8][R8.64], R19 ;  /* 0x0000001308007986 */ /* 0x0003e8000c101508 */
[----:B------:R1:W-:Y:S04]  /*08f0*/  STG.E.U16 desc[UR8][R8.64+0x2], R15 ;  /* 0x0000020f08007986 */ /* 0x0003e8000c101508 */
[----:B------:R-:W2:Y:S04]  /*0900*/  LDG.E R11, desc[UR8][R10.64] ;  /* 0x000000080a0b7981 */ /* 0x000ea8000c1e1900 */
[----:B------:R-:W4:Y:S01]  /*0910*/  LDG.E R7, desc[UR8][R6.64] ;  /* 0x0000000806077981 */ /* 0x000f22000c1e1900 */
[----:B------:R-:W-:-:S02]  /*0920*/  SHF.L.U32 R12, R12, 0x10, RZ ;  /* 0x000000100c0c7819 */ /* 0x000fc400000006ff */
[----:B------:R-:W-:Y:S01]  /*0930*/  IADD3 R5, PT, PT, R5, 0x4, RZ ;  /* 0x0000000405057810 */ /* 0x000fe20007ffe0ff */
[----:B---3--:R-:W-:-:S04]  /*0940*/  IMAD.U32 R14, R13, 0x10000, RZ ;  /* 0x000100000d0e7824 */ /* 0x008fc800078e00ff */
[-C--:B--2---:R-:W-:Y:S01]  /*0950*/  FMUL R13, R14, R11.reuse ;  /* 0x0000000b0e0d7220 */ /* 0x084fe20000400000 */
[----:B------:R-:W-:-:S03]  /*0960*/  FMUL R18, R12, R11 ;  /* 0x0000000b0c127220 */ /* 0x000fc60000400000 */
[----:B----4-:R-:W-:Y:S01]  /*0970*/  FFMA R13, R12, R7, -R13 ;  /* 0x000000070c0d7223 */ /* 0x010fe2000000080d */
[----:B------:R-:W-:-:S05]  /*0980*/  FFMA R18, R7, R14, R18 ;  /* 0x0000000e07127223 */ /* 0x000fca0000000012 */
[----:B------:R-:W-:-:S04]  /*0990*/  F2FP.BF16.F32.PACK_AB R13, R18, R13 ;  /* 0x0000000d120d723e */ /* 0x000fc800000010ff */
[----:B------:R-:W-:Y:S01]  /*09a0*/  PRMT R7, R13, 0x7632, R7 ;  /* 0x000076320d077816 */ /* 0x000fe20000000007 */
[----:B------:R1:W-:Y:S04]  /*09b0*/  STG.E.U16 desc[UR8][R8.64+0x4], R13 ;  /* 0x0000040d08007986 */ /* 0x0003e8000c101508 */
[----:B------:R1:W-:Y:S02]  /*09c0*/  STG.E.U16 desc[UR8][R8.64+0x6], R7 ;  /* 0x0000060708007986 */ /* 0x0003e4000c101508 */
.L_x_3:
[----:B------:R-:W-:Y:S05]  /*09d0*/  @P0 BRA `(.L_x_2) ;  /* 0x0000000000580947 */ /* 0x000fea0003800000 */
[----:B01----:R-:W0:Y:S01]  /*09e0*/  LDC.64 R8, c[0x0][0x390] ;  /* 0x0000e400ff087b82 */ /* 0x003e220000000a00 */
[----:B------:R-:W-:Y:S01]  /*09f0*/  IMAD.IADD R13, R4, 0x1, R5 ;  /* 0x00000001040d7824 */ /* 0x000fe200078e0205 */
[----:B------:R-:W-:-:S06]  /*0a00*/  LEA.HI R15, R5, R2, RZ, 0x1f ;  /* 0x00000002050f7211 */ /* 0x000fcc00078ff8ff */
[----:B------:R-:W1:Y:S08]  /*0a10*/  LDC.64 R10, c[0x0][0x388] ;  /* 0x0000e200ff0a7b82 */ /* 0x000e700000000a00 */
[----:B------:R-:W2:Y:S01]  /*0a20*/  LDC.64 R6, c[0x0][0x380] ;  /* 0x0000e000ff067b82 */ /* 0x000ea20000000a00 */
[----:B0-----:R-:W-:-:S04]  /*0a30*/  IMAD.WIDE R4, R13, 0x2, R8 ;  /* 0x000000020d047825 */ /* 0x001fc800078e0208 */
[C---:B-1----:R-:W-:Y:S02]  /*0a40*/  IMAD.WIDE R8, R15.reuse, 0x4, R10 ;  /* 0x000000040f087825 */ /* 0x042fe400078e020a */
[----:B------:R-:W3:Y:S04]  /*0a50*/  LDG.E.U16 R11, desc[UR8][R4.64+0x2] ;  /* 0x00000208040b7981 */ /* 0x000ee8000c1e1500 */
[----:B------:R-:W4:Y:S01]  /*0a60*/  LDG.E.U16 R10, desc[UR8][R4.64] ;  /* 0x00000008040a7981 */ /* 0x000f22000c1e1500 */
[----:B--2---:R-:W-:-:S03]  /*0a70*/  IMAD.WIDE R6, R15, 0x4, R6 ;  /* 0x000000040f067825 */ /* 0x004fc600078e0206 */
[----:B------:R-:W2:Y:S04]  /*0a80*/  LDG.E R9, desc[UR8][R8.64] ;  /* 0x0000000808097981 */ /* 0x000ea8000c1e1900 */
[----:B------:R-:W5:Y:S01]  /*0a90*/  LDG.E R7, desc[UR8][R6.64] ;  /* 0x0000000806077981 */ /* 0x000f62000c1e1900 */
[----:B---3--:R-:W-:Y:S02]  /*0aa0*/  SHF.L.U32 R12, R11, 0x10, RZ ;  /* 0x000000100b0c7819 */ /* 0x008fe400000006ff */
[----:B----4-:R-:W-:-:S03]  /*0ab0*/  SHF.L.U32 R10, R10, 0x10, RZ ;  /* 0x000000100a0a7819 */ /* 0x010fc600000006ff */
[-C--:B--2---:R-:W-:Y:S02]  /*0ac0*/  FMUL R11, R12, R9.reuse ;  /* 0x000000090c0b7220 */ /* 0x084fe40000400000 */
[C---:B------:R-:W-:Y:S02]  /*0ad0*/  FMUL R14, R10.reuse, R9 ;  /* 0x000000090a0e7220 */ /* 0x040fe40000400000 */
[----:B-----5:R-:W-:Y:S02]  /*0ae0*/  FFMA R11, R10, R7, -R11 ;  /* 0x000000070a0b7223 */ /* 0x020fe4000000080b */
[----:B------:R-:W-:-:S05]  /*0af0*/  FFMA R14, R7, R12, R14 ;  /* 0x0000000c070e7223 */ /* 0x000fca000000000e */
[----:B------:R-:W-:-:S04]  /*0b00*/  F2FP.BF16.F32.PACK_AB R11, R14, R11 ;  /* 0x0000000b0e0b723e */ /* 0x000fc800000010ff */
[----:B------:R-:W-:Y:S01]  /*0b10*/  PRMT R7, R11, 0x7632, R7 ;  /* 0x000076320b077816 */ /* 0x000fe20000000007 */
[----:B------:R2:W-:Y:S04]  /*0b20*/  STG.E.U16 desc[UR8][R4.64], R11 ;  /* 0x0000000b04007986 */ /* 0x0005e8000c101508 */
[----:B------:R2:W-:Y:S02]  /*0b30*/  STG.E.U16 desc[UR8][R4.64+0x2], R7 ;  /* 0x0000020704007986 */ /* 0x0005e4000c101508 */
.L_x_2:
[----:B------:R-:W-:Y:S05]  /*0b40*/  BRA.U UP0, `(.L_x_4) ;  /* 0xfffffff500987547 */ /* 0x000fea000b83ffff */
[----:B------:R-:W-:Y:S05]  /*0b50*/  EXIT ;  /* 0x000000000000794d */ /* 0x000fea0003800000 */
.L_x_5:
[----:B------:R-:W-:-:S00]  /*0b60*/  BRA `(.L_x_5) ;  /* 0xfffffffc00fc7947 */ /* 0x000fc0000383ffff */
[----:B------:R-:W-:-:S00]  /*0b70*/  NOP ;  /* 0x0000000000007918 */ /* 0x000fc00000000000 */
        /* <DEDUP_REMOVED lines=8> */
.L_x_6:


//--------------------- .nv.shared.reserved.0     --------------------------
	.section	.nv.shared.reserved.0,"aw",@nobits
	.weak		__nv_reservedSMEM_offset_0_alias
	.size		__nv_reservedSMEM_offset_0_alias, 0, 64
	.other		__nv_reservedSMEM_offset_0_alias,@"STO_CUDA_RESERVED_SHARED STV_DEFAULT"
__nv_reservedSMEM_offset_0_alias:
	.zero		0
	.zero		64


//--------------------- .nv.constant0._Z4RoPEPfS_P13__nv_bfloat16iiii --------------------------
	.section	.nv.constant0._Z4RoPEPfS_P13__nv_bfloat16iiii,"a",@progbits
	.sectionflags	@""
	.align	4
.nv.constant0._Z4RoPEPfS_P13__nv_bfloat16iiii:
	.zero		936


//--------------------- SYMBOLS --------------------------

	.type		.nv.reservedSmem.offset0,@object
	.size		.nv.reservedSmem.offset0,0x4
